//
// Generated by NVIDIA NVVM Compiler
//
// Compiler Build ID: CL-36424714
// Cuda compilation tools, release 13.0, V13.0.88
// Based on NVVM 20.0.0
//

.version 9.0
.target sm_100
.address_size 64

	// .globl	_Z12devicematrixPiS_S_iii

.visible .entry _Z12devicematrixPiS_S_iii(
	.param .u64 .ptr .align 1 _Z12devicematrixPiS_S_iii_param_0,
	.param .u64 .ptr .align 1 _Z12devicematrixPiS_S_iii_param_1,
	.param .u64 .ptr .align 1 _Z12devicematrixPiS_S_iii_param_2,
	.param .u32 _Z12devicematrixPiS_S_iii_param_3,
	.param .u32 _Z12devicematrixPiS_S_iii_param_4,
	.param .u32 _Z12devicematrixPiS_S_iii_param_5
)
{
	.reg .pred 	%p<13>;
	.reg .b32 	%r<113>;
	.reg .b64 	%rd<40>;

	ld.param.u64 	%rd5, [_Z12devicematrixPiS_S_iii_param_0];
	ld.param.u64 	%rd6, [_Z12devicematrixPiS_S_iii_param_1];
	ld.param.u64 	%rd4, [_Z12devicematrixPiS_S_iii_param_2];
	ld.param.u32 	%r34, [_Z12devicematrixPiS_S_iii_param_3];
	ld.param.u32 	%r32, [_Z12devicematrixPiS_S_iii_param_4];
	ld.param.u32 	%r35, [_Z12devicematrixPiS_S_iii_param_5];
	cvta.to.global.u64 	%rd1, %rd6;
	cvta.to.global.u64 	%rd2, %rd5;
	mov.u32 	%r36, %ctaid.x;
	mov.u32 	%r37, %ntid.x;
	mov.u32 	%r38, %tid.x;
	mad.lo.s32 	%r1, %r36, %r37, %r38;
	mov.u32 	%r39, %ctaid.y;
	mov.u32 	%r40, %ntid.y;
	mov.u32 	%r41, %tid.y;
	mad.lo.s32 	%r42, %r39, %r40, %r41;
	setp.ge.s32 	%p1, %r1, %r34;
	setp.ge.s32 	%p2, %r42, %r35;
	or.pred  	%p3, %p1, %p2;
	@%p3 bra 	$L__BB0_14;
	setp.lt.s32 	%p4, %r32, 1;
	mov.b32 	%r112, 22;
	@%p4 bra 	$L__BB0_13;
	mul.lo.s32 	%r3, %r32, %r1;
	and.b32  	%r4, %r32, 7;
	setp.lt.u32 	%p5, %r32, 8;
	mov.b32 	%r108, 0;
	mov.b32 	%r112, 22;
	@%p5 bra 	$L__BB0_5;
	and.b32  	%r108, %r32, 2147483640;
	neg.s32 	%r101, %r108;
	shl.b32 	%r7, %r35, 3;
	add.s64 	%rd3, %rd2, 16;
	mov.b32 	%r112, 22;
	mul.wide.s32 	%rd11, %r35, 4;
	mov.u32 	%r99, %r3;
	mov.u32 	%r100, %r42;
$L__BB0_4:
	.pragma "nounroll";
	mul.wide.s32 	%rd7, %r99, 4;
	add.s64 	%rd8, %rd3, %rd7;
	ld.global.u32 	%r48, [%rd8+-16];
	mul.wide.s32 	%rd9, %r100, 4;
	add.s64 	%rd10, %rd1, %rd9;
	ld.global.u32 	%r49, [%rd10];
	mad.lo.s32 	%r50, %r49, %r48, %r112;
	ld.global.u32 	%r51, [%rd8+-12];
	add.s64 	%rd12, %rd10, %rd11;
	ld.global.u32 	%r52, [%rd12];
	mad.lo.s32 	%r53, %r52, %r51, %r50;
	ld.global.u32 	%r54, [%rd8+-8];
	add.s64 	%rd13, %rd12, %rd11;
	ld.global.u32 	%r55, [%rd13];
	mad.lo.s32 	%r56, %r55, %r54, %r53;
	ld.global.u32 	%r57, [%rd8+-4];
	add.s64 	%rd14, %rd13, %rd11;
	ld.global.u32 	%r58, [%rd14];
	mad.lo.s32 	%r59, %r58, %r57, %r56;
	ld.global.u32 	%r60, [%rd8];
	add.s64 	%rd15, %rd14, %rd11;
	ld.global.u32 	%r61, [%rd15];
	mad.lo.s32 	%r62, %r61, %r60, %r59;
	ld.global.u32 	%r63, [%rd8+4];
	add.s64 	%rd16, %rd15, %rd11;
	ld.global.u32 	%r64, [%rd16];
	mad.lo.s32 	%r65, %r64, %r63, %r62;
	ld.global.u32 	%r66, [%rd8+8];
	add.s64 	%rd17, %rd16, %rd11;
	ld.global.u32 	%r67, [%rd17];
	mad.lo.s32 	%r68, %r67, %r66, %r65;
	ld.global.u32 	%r69, [%rd8+12];
	add.s64 	%rd18, %rd17, %rd11;
	ld.global.u32 	%r70, [%rd18];
	mad.lo.s32 	%r112, %r70, %r69, %r68;
	add.s32 	%r101, %r101, 8;
	add.s32 	%r100, %r100, %r7;
	add.s32 	%r99, %r99, 8;
	setp.ne.s32 	%p6, %r101, 0;
	@%p6 bra 	$L__BB0_4;
$L__BB0_5:
	setp.eq.s32 	%p7, %r4, 0;
	@%p7 bra 	$L__BB0_13;
	and.b32  	%r19, %r32, 3;
	setp.lt.u32 	%p8, %r4, 4;
	@%p8 bra 	$L__BB0_8;
	add.s32 	%r72, %r108, %r3;
	mul.wide.s32 	%rd19, %r72, 4;
	add.s64 	%rd20, %rd2, %rd19;
	ld.global.u32 	%r73, [%rd20];
	mad.lo.s32 	%r74, %r108, %r35, %r42;
	mul.wide.s32 	%rd21, %r74, 4;
	add.s64 	%rd22, %rd1, %rd21;
	ld.global.u32 	%r75, [%rd22];
	mad.lo.s32 	%r76, %r75, %r73, %r112;
	ld.global.u32 	%r77, [%rd20+4];
	mul.wide.s32 	%rd23, %r35, 4;
	add.s64 	%rd24, %rd22, %rd23;
	ld.global.u32 	%r78, [%rd24];
	mad.lo.s32 	%r79, %r78, %r77, %r76;
	ld.global.u32 	%r80, [%rd20+8];
	add.s64 	%rd25, %rd24, %rd23;
	ld.global.u32 	%r81, [%rd25];
	mad.lo.s32 	%r82, %r81, %r80, %r79;
	ld.global.u32 	%r83, [%rd20+12];
	add.s64 	%rd26, %rd25, %rd23;
	ld.global.u32 	%r84, [%rd26];
	mad.lo.s32 	%r112, %r84, %r83, %r82;
	add.s32 	%r108, %r108, 4;
$L__BB0_8:
	setp.eq.s32 	%p9, %r19, 0;
	@%p9 bra 	$L__BB0_13;
	setp.eq.s32 	%p10, %r19, 1;
	@%p10 bra 	$L__BB0_11;
	add.s32 	%r86, %r108, %r3;
	mul.wide.s32 	%rd27, %r86, 4;
	add.s64 	%rd28, %rd2, %rd27;
	ld.global.u32 	%r87, [%rd28];
	mad.lo.s32 	%r88, %r108, %r35, %r42;
	mul.wide.s32 	%rd29, %r88, 4;
	add.s64 	%rd30, %rd1, %rd29;
	ld.global.u32 	%r89, [%rd30];
	mad.lo.s32 	%r90, %r89, %r87, %r112;
	ld.global.u32 	%r91, [%rd28+4];
	mul.wide.s32 	%rd31, %r35, 4;
	add.s64 	%rd32, %rd30, %rd31;
	ld.global.u32 	%r92, [%rd32];
	mad.lo.s32 	%r112, %r92, %r91, %r90;
	add.s32 	%r108, %r108, 2;
$L__BB0_11:
	and.b32  	%r93, %r32, 1;
	setp.eq.b32 	%p11, %r93, 1;
	not.pred 	%p12, %p11;
	@%p12 bra 	$L__BB0_13;
	add.s32 	%r94, %r108, %r3;
	mul.wide.s32 	%rd33, %r94, 4;
	add.s64 	%rd34, %rd2, %rd33;
	ld.global.u32 	%r95, [%rd34];
	mad.lo.s32 	%r96, %r108, %r35, %r42;
	mul.wide.s32 	%rd35, %r96, 4;
	add.s64 	%rd36, %rd1, %rd35;
	ld.global.u32 	%r97, [%rd36];
	mad.lo.s32 	%r112, %r97, %r95, %r112;
$L__BB0_13:
	mad.lo.s32 	%r98, %r35, %r1, %r42;
	cvta.to.global.u64 	%rd37, %rd4;
	mul.wide.s32 	%rd38, %r98, 4;
	add.s64 	%rd39, %rd37, %rd38;
	st.global.u32 	[%rd39], %r112;
$L__BB0_14:
	ret;

}


// ===== COMPILED SASS (sm_100) =====

	.target	sm_100

	.elftype	@"ET_EXEC"


//--------------------- .note.nv.tkinfo           --------------------------
	.section	.note.nv.tkinfo,"",@"SHT_NOTE"
	.sectionflags	@"SHF_NOTE_NV_TKINFO"
	.tkinfo
        /*0018*/ 	.word	0x00000002
        /*0030*/ 	.string	""
        /*0030*/ 	.string	"ptxas"
        /*0030*/ 	.string	"Cuda compilation tools, release 13.0, V13.0.88"
        /*0030*/ 	.string	"Build cuda_13.0.r13.0/compiler.36424714_0"
        /*0030*/ 	.string	"-arch sm_100 -m 64 "



//--------------------- .note.nv.cuinfo           --------------------------
	.section	.note.nv.cuinfo,"",@"SHT_NOTE"
	.sectionflags	@"SHF_NOTE_NV_CUINFO"
        /*0018*/ 	.short	0x0002
        /*001a*/ 	.short	0x0064
        /*001c*/ 	.short	0x0082
	.zero		2


//--------------------- .nv.info                  --------------------------
	.section	.nv.info,"",@"SHT_CUDA_INFO"
	.align	4


	//----- nvinfo : EIATTR_REGCOUNT
	.align		4
        /*0000*/ 	.byte	0x04, 0x2f
        /*0002*/ 	.short	(.L_1 - .L_0)
	.align		4
.L_0:
        /*0004*/ 	.word	index@(_Z12devicematrixPiS_S_iii)
        /*0008*/ 	.word	0x00000020


	//----- nvinfo : EIATTR_FRAME_SIZE
	.align		4
.L_1:
        /*000c*/ 	.byte	0x04, 0x11
        /*000e*/ 	.short	(.L_3 - .L_2)
	.align		4
.L_2:
        /*0010*/ 	.word	index@(_Z12devicematrixPiS_S_iii)
        /*0014*/ 	.word	0x00000000


	//----- nvinfo : EIATTR_MIN_STACK_SIZE
	.align		4
.L_3:
        /*0018*/ 	.byte	0x04, 0x12
        /*001a*/ 	.short	(.L_5 - .L_4)
	.align		4
.L_4:
        /*001c*/ 	.word	index@(_Z12devicematrixPiS_S_iii)
        /*0020*/ 	.word	0x00000000
.L_5:


//--------------------- .nv.compat                --------------------------
	.section	.nv.compat,"",@"SHT_CUDA_COMPAT_INFO"
	.align	4
        /*0000*/ 	.byte	0x02, 0x09, 0x00, 0x00, 0x02, 0x02, 0x01, 0x00, 0x02, 0x05, 0x05, 0x00, 0x03, 0x07, 0x01, 0x01
        /*0010*/ 	.byte	0x02, 0x03, 0x00, 0x00, 0x02, 0x06, 0x01, 0x00, 0x04, 0x0b, 0x08, 0x00, 0x09, 0x00, 0x00, 0x00
        /*0020*/ 	.byte	0x00, 0x00, 0x00, 0x00


//--------------------- .nv.info._Z12devicematrixPiS_S_iii --------------------------
	.section	.nv.info._Z12devicematrixPiS_S_iii,"",@"SHT_CUDA_INFO"
	.sectionflags	@""
	.align	4


	//----- nvinfo : EIATTR_CUDA_API_VERSION
	.align		4
        /*0000*/ 	.byte	0x04, 0x37
        /*0002*/ 	.short	(.L_7 - .L_6)
.L_6:
        /*0004*/ 	.word	0x00000082


	//----- nvinfo : EIATTR_KPARAM_INFO
	.align		4
.L_7:
        /*0008*/ 	.byte	0x04, 0x17
        /*000a*/ 	.short	(.L_9 - .L_8)
.L_8:
        /*000c*/ 	.word	0x00000000
        /*0010*/ 	.short	0x0005
        /*0012*/ 	.short	0x0020
        /*0014*/ 	.byte	0x00, 0xf0, 0x11, 0x00


	//----- nvinfo : EIATTR_KPARAM_INFO
	.align		4
.L_9:
        /*0018*/ 	.byte	0x04, 0x17
        /*001a*/ 	.short	(.L_11 - .L_10)
.L_10:
        /*001c*/ 	.word	0x00000000
        /*0020*/ 	.short	0x0004
        /*0022*/ 	.short	0x001c
        /*0024*/ 	.byte	0x00, 0xf0, 0x11, 0x00


	//----- nvinfo : EIATTR_KPARAM_INFO
	.align		4
.L_11:
        /*0028*/ 	.byte	0x04, 0x17
        /*002a*/ 	.short	(.L_13 - .L_12)
.L_12:
        /*002c*/ 	.word	0x00000000
        /*0030*/ 	.short	0x0003
        /*0032*/ 	.short	0x0018
        /*0034*/ 	.byte	0x00, 0xf0, 0x11, 0x00


	//----- nvinfo : EIATTR_KPARAM_INFO
	.align		4
.L_13:
        /*0038*/ 	.byte	0x04, 0x17
        /*003a*/ 	.short	(.L_15 - .L_14)
.L_14:
        /*003c*/ 	.word	0x00000000
        /*0040*/ 	.short	0x0002
        /*0042*/ 	.short	0x0010
        /*0044*/ 	.byte	0x00, 0xf5, 0x21, 0x00


	//----- nvinfo : EIATTR_KPARAM_INFO
	.align		4
.L_15:
        /*0048*/ 	.byte	0x04, 0x17
        /*004a*/ 	.short	(.L_17 - .L_16)
.L_16:
        /*004c*/ 	.word	0x00000000
        /*0050*/ 	.short	0x0001
        /*0052*/ 	.short	0x0008
        /*0054*/ 	.byte	0x00, 0xf5, 0x21, 0x00


	//----- nvinfo : EIATTR_KPARAM_INFO
	.align		4
.L_17:
        /*0058*/ 	.byte	0x04, 0x17
        /*005a*/ 	.short	(.L_19 - .L_18)
.L_18:
        /*005c*/ 	.word	0x00000000
        /*0060*/ 	.short	0x0000
        /*0062*/ 	.short	0x0000
        /*0064*/ 	.byte	0x00, 0xf5, 0x21, 0x00


	//----- nvinfo : EIATTR_SPARSE_MMA_MASK
	.align		4
.L_19:
        /*0068*/ 	.byte	0x03, 0x50
        /*006a*/ 	.short	0x0000


	//----- nvinfo : EIATTR_MAXREG_COUNT
	.align		4
        /*006c*/ 	.byte	0x03, 0x1b
        /*006e*/ 	.short	0x00ff


	//----- nvinfo : EIATTR_MERCURY_ISA_VERSION
	.align		4
        /*0070*/ 	.byte	0x03, 0x5f
        /*0072*/ 	.short	0x0101


	//----- nvinfo : EIATTR_VRC_CTA_INIT_COUNT
	.align		4
        /*0074*/ 	.byte	0x02, 0x4a
	.zero		1
	.zero		1


	//----- nvinfo : EIATTR_EXIT_INSTR_OFFSETS
	.align		4
        /*0078*/ 	.byte	0x04, 0x1c
        /*007a*/ 	.short	(.L_21 - .L_20)


	//   ....[0]....
.L_20:
        /*007c*/ 	.word	0x000000d0


	//   ....[1]....
        /*0080*/ 	.word	0x00000850


	//----- nvinfo : EIATTR_CBANK_PARAM_SIZE
	.align		4
.L_21:
        /*0084*/ 	.byte	0x03, 0x19
        /*0086*/ 	.short	0x0024


	//----- nvinfo : EIATTR_PARAM_CBANK
	.align		4
        /*0088*/ 	.byte	0x04, 0x0a
        /*008a*/ 	.short	(.L_23 - .L_22)
	.align		4
.L_22:
        /*008c*/ 	.word	index@(.nv.constant0._Z12devicematrixPiS_S_iii)
        /*0090*/ 	.short	0x0380
        /*0092*/ 	.short	0x0024


	//----- nvinfo : EIATTR_SW_WAR
	.align		4
.L_23:
        /*0094*/ 	.byte	0x04, 0x36
        /*0096*/ 	.short	(.L_25 - .L_24)
.L_24:
        /*0098*/ 	.word	0x00000008
.L_25:


//--------------------- .nv.callgraph             --------------------------
	.section	.nv.callgraph,"",@"SHT_CUDA_CALLGRAPH"
	.align	4
	.sectionentsize	8
	.align		4
        /*0000*/ 	.word	0x00000000
	.align		4
        /*0004*/ 	.word	0xffffffff
	.align		4
        /*0008*/ 	.word	0x00000000
	.align		4
        /*000c*/ 	.word	0xfffffffe
	.align		4
        /*0010*/ 	.word	0x00000000
	.align		4
        /*0014*/ 	.word	0xfffffffd
	.align		4
        /*0018*/ 	.word	0x00000000
	.align		4
        /*001c*/ 	.word	0xfffffffc


//--------------------- .text._Z12devicematrixPiS_S_iii --------------------------
	.section	.text._Z12devicematrixPiS_S_iii,"ax",@progbits
	.align	128
        .global         _Z12devicematrixPiS_S_iii
        .type           _Z12devicematrixPiS_S_iii,@function
        .size           _Z12devicematrixPiS_S_iii,(.L_x_5 - _Z12devicematrixPiS_S_iii)
        .other          _Z12devicematrixPiS_S_iii,@"STO_CUDA_ENTRY STV_DEFAULT"
_Z12devicematrixPiS_S_iii:
.text._Z12devicematrixPiS_S_iii:
[----:B------:R-:W-:Y:S01]  /*0000*/  LDC R1, c[0x0][0x37c] ;  /* 0x0000df00ff017b82 */ /* 0x000fe20000000800 */
[----:B------:R-:W0:Y:S07]  /*0010*/  S2R R5, SR_TID.Y ;  /* 0x0000000000057919 */ /* 0x000e2e0000002200 */
[----:B------:R-:W1:Y:S01]  /*0020*/  LDC R14, c[0x0][0x360] ;  /* 0x0000d800ff0e7b82 */ /* 0x000e620000000800 */
[----:B------:R-:W2:Y:S01]  /*0030*/  LDCU UR6, c[0x0][0x398] ;  /* 0x00007300ff0677ac */ /* 0x000ea20008000800 */
[----:B------:R-:W1:Y:S06]  /*0040*/  S2R R3, SR_TID.X ;  /* 0x0000000000037919 */ /* 0x000e6c0000002100 */
[----:B------:R-:W0:Y:S08]  /*0050*/  S2UR UR5, SR_CTAID.Y ;  /* 0x00000000000579c3 */ /* 0x000e300000002600 */
[----:B------:R-:W0:Y:S08]  /*0060*/  LDC R0, c[0x0][0x364] ;  /* 0x0000d900ff007b82 */ /* 0x000e300000000800 */
[----:B------:R-:W1:Y:S08]  /*0070*/  S2UR UR4, SR_CTAID.X ;  /* 0x00000000000479c3 */ /* 0x000e700000002500 */
[----:B------:R-:W3:Y:S01]  /*0080*/  LDC R15, c[0x0][0x3a0] ;  /* 0x0000e800ff0f7b82 */ /* 0x000ee20000000800 */
[----:B0-----:R-:W-:-:S02]  /*0090*/  IMAD R0, R0, UR5, R5 ;  /* 0x0000000500007c24 */ /* 0x001fc4000f8e0205 */
[----:B-1----:R-:W-:-:S03]  /*00a0*/  IMAD R14, R14, UR4, R3 ;  /* 0x000000040e0e7c24 */ /* 0x002fc6000f8e0203 */
[----:B---3--:R-:W-:-:S04]  /*00b0*/  ISETP.GE.AND P0, PT, R0, R15, PT ;  /* 0x0000000f0000720c */ /* 0x008fc80003f06270 */
[----:B--2---:R-:W-:-:S13]  /*00c0*/  ISETP.GE.OR P0, PT, R14, UR6, P0 ;  /* 0x000000060e007c0c */ /* 0x004fda0008706670 */
[----:B------:R-:W-:Y:S05]  /*00d0*/  @P0 EXIT ;  /* 0x000000000000094d */ /* 0x000fea0003800000 */
[----:B------:R-:W0:Y:S01]  /*00e0*/  LDC R17, c[0x0][0x39c] ;  /* 0x0000e700ff117b82 */ /* 0x000e220000000800 */
[----:B------:R-:W1:Y:S01]  /*00f0*/  LDCU.64 UR6, c[0x0][0x358] ;  /* 0x00006b00ff0677ac */ /* 0x000e620008000a00 */
[----:B------:R-:W-:Y:S01]  /*0100*/  HFMA2 R25, -RZ, RZ, 0, 1.31130218505859375e-06 ;  /* 0x00000016ff197431 */ /* 0x000fe200000001ff */
[----:B0-----:R-:W-:-:S13]  /*0110*/  ISETP.GE.AND P0, PT, R17, 0x1, PT ;  /* 0x000000011100780c */ /* 0x001fda0003f06270 */
[----:B-1----:R-:W-:Y:S05]  /*0120*/  @!P0 BRA `(.L_x_0) ;  /* 0x0000000400b88947 */ /* 0x002fea0003800000 */
[C---:B------:R-:W-:Y:S01]  /*0130*/  ISETP.GE.U32.AND P1, PT, R17.reuse, 0x8, PT ;  /* 0x000000081100780c */ /* 0x040fe20003f26070 */
[----:B------:R-:W-:Y:S01]  /*0140*/  IMAD R18, R14, R17, RZ ;  /* 0x000000110e127224 */ /* 0x000fe200078e02ff */
[----:B------:R-:W-:Y:S02]  /*0150*/  LOP3.LUT R26, R17, 0x7, RZ, 0xc0, !PT ;  /* 0x00000007111a7812 */ /* 0x000fe400078ec0ff */
[----:B------:R-:W-:Y:S02]  /*0160*/  MOV R19, RZ ;  /* 0x000000ff00137202 */ /* 0x000fe40000000f00 */
[----:B------:R-:W-:Y:S02]  /*0170*/  ISETP.NE.AND P0, PT, R26, RZ, PT ;  /* 0x000000ff1a00720c */ /* 0x000fe40003f05270 */
[----:B------:R-:W-:-:S05]  /*0180*/  MOV R25, 0x16 ;  /* 0x0000001600197802 */ /* 0x000fca0000000f00 */
[----:B------:R-:W-:Y:S06]  /*0190*/  @!P1 BRA `(.L_x_1) ;  /* 0x0000000000c49947 */ /* 0x000fec0003800000 */
[----:B------:R-:W0:Y:S01]  /*01a0*/  LDCU.64 UR4, c[0x0][0x380] ;  /* 0x00007000ff0477ac */ /* 0x000e220008000a00 */
[----:B------:R-:W-:Y:S02]  /*01b0*/  LOP3.LUT R19, R17, 0x7ffffff8, RZ, 0xc0, !PT ;  /* 0x7ffffff811137812 */ /* 0x000fe400078ec0ff */
[----:B------:R-:W-:Y:S02]  /*01c0*/  MOV R25, 0x16 ;  /* 0x0000001600197802 */ /* 0x000fe40000000f00 */
[----:B------:R-:W-:Y:S02]  /*01d0*/  MOV R16, R18 ;  /* 0x0000001200107202 */ /* 0x000fe40000000f00 */
[----:B------:R-:W-:Y:S02]  /*01e0*/  MOV R22, R0 ;  /* 0x0000000000167202 */ /* 0x000fe40000000f00 */
[----:B------:R-:W-:Y:S01]  /*01f0*/  IADD3 R20, PT, PT, -R19, RZ, RZ ;  /* 0x000000ff13147210 */ /* 0x000fe20007ffe1ff */
[----:B0-----:R-:W-:-:S04]  /*0200*/  UIADD3 UR4, UP0, UPT, UR4, 0x10, URZ ;  /* 0x0000001004047890 */ /* 0x001fc8000ff1e0ff */
[----:B------:R-:W-:-:S12]  /*0210*/  UIADD3.X UR5, UPT, UPT, URZ, UR5, URZ, UP0, !UPT ;  /* 0x00000005ff057290 */ /* 0x000fd800087fe4ff */
.L_x_2:
[----:B------:R-:W0:Y:S01]  /*0220*/  LDC.64 R12, c[0x0][0x388] ;  /* 0x0000e200ff0c7b82 */ /* 0x000e220000000a00 */
[----:B------:R-:W-:Y:S02]  /*0230*/  MOV R2, UR4 ;  /* 0x0000000400027c02 */ /* 0x000fe40008000f00 */
[----:B------:R-:W-:-:S03]  /*0240*/  MOV R3, UR5 ;  /* 0x0000000500037c02 */ /* 0x000fc60008000f00 */
[----:B------:R-:W-:-:S05]  /*0250*/  IMAD.WIDE R2, R16, 0x4, R2 ;  /* 0x0000000410027825 */ /* 0x000fca00078e0202 */
[----:B------:R-:W2:Y:S04]  /*0260*/  LDG.E R21, desc[UR6][R2.64+-0x10] ;  /* 0xfffff00602157981 */ /* 0x000ea8000c1e1900 */
[----:B------:R-:W3:Y:S04]  /*0270*/  LDG.E R23, desc[UR6][R2.64+-0xc] ;  /* 0xfffff40602177981 */ /* 0x000ee8000c1e1900 */
[----:B------:R-:W4:Y:S01]  /*0280*/  LDG.E R28, desc[UR6][R2.64+-0x8] ;  /* 0xfffff806021c7981 */ /* 0x000f22000c1e1900 */
[----:B0-----:R-:W-:-:S05]  /*0290*/  IMAD.WIDE R12, R22, 0x4, R12 ;  /* 0x00000004160c7825 */ /* 0x001fca00078e020c */
[----:B------:R0:W2:Y:S01]  /*02a0*/  LDG.E R24, desc[UR6][R12.64] ;  /* 0x000000060c187981 */ /* 0x0000a2000c1e1900 */
[----:B------:R-:W-:-:S04]  /*02b0*/  IMAD.WIDE R10, R15, 0x4, R12 ;  /* 0x000000040f0a7825 */ /* 0x000fc800078e020c */
[C---:B------:R-:W-:Y:S02]  /*02c0*/  IMAD.WIDE R4, R15.reuse, 0x4, R10 ;  /* 0x000000040f047825 */ /* 0x040fe400078e020a */
[----:B------:R-:W3:Y:S02]  /*02d0*/  LDG.E R10, desc[UR6][R10.64] ;  /* 0x000000060a0a7981 */ /* 0x000ee4000c1e1900 */
[C---:B------:R-:W-:Y:S02]  /*02e0*/  IMAD.WIDE R6, R15.reuse, 0x4, R4 ;  /* 0x000000040f067825 */ /* 0x040fe400078e0204 */
[----:B------:R1:W4:Y:S02]  /*02f0*/  LDG.E R27, desc[UR6][R4.64] ;  /* 0x00000006041b7981 */ /* 0x000324000c1e1900 */
[C---:B------:R-:W-:Y:S02]  /*0300*/  IMAD.WIDE R8, R15.reuse, 0x4, R6 ;  /* 0x000000040f087825 */ /* 0x040fe400078e0206 */
[----:B------:R-:W5:Y:S02]  /*0310*/  LDG.E R6, desc[UR6][R6.64] ;  /* 0x0000000606067981 */ /* 0x000f64000c1e1900 */
[----:B0-----:R-:W-:-:S02]  /*0320*/  IMAD.WIDE R12, R15, 0x4, R8 ;  /* 0x000000040f0c7825 */ /* 0x001fc400078e0208 */
[----:B------:R-:W5:Y:S04]  /*0330*/  LDG.E R29, desc[UR6][R8.64] ;  /* 0x00000006081d7981 */ /* 0x000f68000c1e1900 */
[----:B------:R-:W5:Y:S04]  /*0340*/  LDG.E R11, desc[UR6][R12.64] ;  /* 0x000000060c0b7981 */ /* 0x000f68000c1e1900 */
[----:B------:R-:W5:Y:S04]  /*0350*/  LDG.E R7, desc[UR6][R2.64+-0x4] ;  /* 0xfffffc0602077981 */ /* 0x000f68000c1e1900 */
[----:B------:R-:W5:Y:S04]  /*0360*/  LDG.E R8, desc[UR6][R2.64] ;  /* 0x0000000602087981 */ /* 0x000f68000c1e1900 */
[----:B------:R-:W5:Y:S01]  /*0370*/  LDG.E R9, desc[UR6][R2.64+0x8] ;  /* 0x0000080602097981 */ /* 0x000f62000c1e1900 */
[----:B--2---:R-:W-:-:S02]  /*0380*/  IMAD R21, R21, R24, R25 ;  /* 0x0000001815157224 */ /* 0x004fc400078e0219 */
[C---:B------:R-:W-:Y:S02]  /*0390*/  IMAD.WIDE R24, R15.reuse, 0x4, R12 ;  /* 0x000000040f187825 */ /* 0x040fe400078e020c */
[----:B------:R-:W2:Y:S02]  /*03a0*/  LDG.E R12, desc[UR6][R2.64+0x4] ;  /* 0x00000406020c7981 */ /* 0x000ea4000c1e1900 */
[----:B-1----:R-:W-:Y:S02]  /*03b0*/  IMAD.WIDE R4, R15, 0x4, R24 ;  /* 0x000000040f047825 */ /* 0x002fe400078e0218 */
[----:B------:R0:W2:Y:S04]  /*03c0*/  LDG.E R13, desc[UR6][R2.64+0xc] ;  /* 0x00000c06020d7981 */ /* 0x0000a8000c1e1900 */
[----:B------:R-:W2:Y:S04]  /*03d0*/  LDG.E R4, desc[UR6][R4.64] ;  /* 0x0000000604047981 */ /* 0x000ea8000c1e1900 */
[----:B------:R-:W0:Y:S01]  /*03e0*/  LDG.E R2, desc[UR6][R24.64] ;  /* 0x0000000618027981 */ /* 0x000e22000c1e1900 */
[----:B---3--:R-:W-:Y:S01]  /*03f0*/  IMAD R10, R23, R10, R21 ;  /* 0x0000000a170a7224 */ /* 0x008fe200078e0215 */
[----:B------:R-:W-:-:S03]  /*0400*/  IADD3 R20, PT, PT, R20, 0x8, RZ ;  /* 0x0000000814147810 */ /* 0x000fc60007ffe0ff */
[----:B----4-:R-:W-:Y:S01]  /*0410*/  IMAD R10, R28, R27, R10 ;  /* 0x0000001b1c0a7224 */ /* 0x010fe200078e020a */
[----:B------:R-:W-:-:S03]  /*0420*/  ISETP.NE.AND P1, PT, R20, RZ, PT ;  /* 0x000000ff1400720c */ /* 0x000fc60003f25270 */
[----:B-----5:R-:W-:-:S04]  /*0430*/  IMAD R6, R7, R6, R10 ;  /* 0x0000000607067224 */ /* 0x020fc800078e020a */
[----:B------:R-:W-:Y:S01]  /*0440*/  IMAD R6, R8, R29, R6 ;  /* 0x0000001d08067224 */ /* 0x000fe200078e0206 */
[----:B------:R-:W-:Y:S02]  /*0450*/  LEA R22, R15, R22, 0x3 ;  /* 0x000000160f167211 */ /* 0x000fe400078e18ff */
[----:B------:R-:W-:Y:S01]  /*0460*/  IADD3 R16, PT, PT, R16, 0x8, RZ ;  /* 0x0000000810107810 */ /* 0x000fe20007ffe0ff */
[----:B--2---:R-:W-:-:S04]  /*0470*/  IMAD R6, R12, R11, R6 ;  /* 0x0000000b0c067224 */ /* 0x004fc800078e0206 */
[----:B0-----:R-:W-:-:S04]  /*0480*/  IMAD R2, R9, R2, R6 ;  /* 0x0000000209027224 */ /* 0x001fc800078e0206 */
[----:B------:R-:W-:Y:S01]  /*0490*/  IMAD R25, R13, R4, R2 ;  /* 0x000000040d197224 */ /* 0x000fe200078e0202 */
[----:B------:R-:W-:Y:S06]  /*04a0*/  @P1 BRA `(.L_x_2) ;  /* 0xfffffffc005c1947 */ /* 0x000fec000383ffff */
.L_x_1:
[----:B------:R-:W-:Y:S05]  /*04b0*/  @!P0 BRA `(.L_x_0) ;  /* 0x0000000000d48947 */ /* 0x000fea0003800000 */
[----:B------:R-:W-:Y:S02]  /*04c0*/  ISETP.GE.U32.AND P0, PT, R26, 0x4, PT ;  /* 0x000000041a00780c */ /* 0x000fe40003f06070 */
[----:B------:R-:W-:-:S04]  /*04d0*/  LOP3.LUT R13, R17, 0x3, RZ, 0xc0, !PT ;  /* 0x00000003110d7812 */ /* 0x000fc800078ec0ff */
[----:B------:R-:W-:-:S07]  /*04e0*/  ISETP.NE.AND P1, PT, R13, RZ, PT ;  /* 0x000000ff0d00720c */ /* 0x000fce0003f25270 */
[----:B------:R-:W-:Y:S06]  /*04f0*/  @!P0 BRA `(.L_x_3) ;  /* 0x0000000000588947 */ /* 0x000fec0003800000 */
[----:B------:R-:W0:Y:S01]  /*0500*/  LDC.64 R8, c[0x0][0x388] ;  /* 0x0000e200ff087b82 */ /* 0x000e220000000a00 */
[----:B------:R-:W-:Y:S01]  /*0510*/  IMAD R7, R19, R15, R0 ;  /* 0x0000000f13077224 */ /* 0x000fe200078e0200 */
[----:B------:R-:W-:-:S06]  /*0520*/  IADD3 R5, PT, PT, R18, R19, RZ ;  /* 0x0000001312057210 */ /* 0x000fcc0007ffe0ff */
[----:B------:R-:W1:Y:S01]  /*0530*/  LDC.64 R2, c[0x0][0x380] ;  /* 0x0000e000ff027b82 */ /* 0x000e620000000a00 */
[----:B0-----:R-:W-:-:S04]  /*0540*/  IMAD.WIDE R8, R7, 0x4, R8 ;  /* 0x0000000407087825 */ /* 0x001fc800078e0208 */
[----:B------:R-:W-:Y:S02]  /*0550*/  IMAD.WIDE R10, R15, 0x4, R8 ;  /* 0x000000040f0a7825 */ /* 0x000fe400078e0208 */
[----:B------:R-:W2:Y:S02]  /*0560*/  LDG.E R8, desc[UR6][R8.64] ;  /* 0x0000000608087981 */ /* 0x000ea4000c1e1900 */
[----:B-1----:R-:W-:-:S04]  /*0570*/  IMAD.WIDE R2, R5, 0x4, R2 ;  /* 0x0000000405027825 */ /* 0x002fc800078e0202 */
[C---:B------:R-:W-:Y:S01]  /*0580*/  IMAD.WIDE R4, R15.reuse, 0x4, R10 ;  /* 0x000000040f047825 */ /* 0x040fe200078e020a */
[----:B------:R-:W2:Y:S04]  /*0590*/  LDG.E R12, desc[UR6][R2.64] ;  /* 0x00000006020c7981 */ /* 0x000ea8000c1e1900 */
[----:B------:R-:W3:Y:S01]  /*05a0*/  LDG.E R10, desc[UR6][R10.64] ;  /* 0x000000060a0a7981 */ /* 0x000ee2000c1e1900 */
[----:B------:R-:W-:-:S03]  /*05b0*/  IMAD.WIDE R6, R15, 0x4, R4 ;  /* 0x000000040f067825 */ /* 0x000fc600078e0204 */
[----:B------:R-:W3:Y:S04]  /*05c0*/  LDG.E R21, desc[UR6][R2.64+0x4] ;  /* 0x0000040602157981 */ /* 0x000ee8000c1e1900 */
[----:B------:R-:W4:Y:S04]  /*05d0*/  LDG.E R16, desc[UR6][R4.64] ;  /* 0x0000000604107981 */ /* 0x000f28000c1e1900 */
[----:B------:R-:W4:Y:S04]  /*05e0*/  LDG.E R23, desc[UR6][R2.64+0x8] ;  /* 0x0000080602177981 */ /* 0x000f28000c1e1900 */
[----:B------:R-:W5:Y:S04]  /*05f0*/  LDG.E R27, desc[UR6][R2.64+0xc] ;  /* 0x00000c06021b7981 */ /* 0x000f68000c1e1900 */
[----:B------:R-:W5:Y:S01]  /*0600*/  LDG.E R6, desc[UR6][R6.64] ;  /* 0x0000000606067981 */ /* 0x000f62000c1e1900 */
[----:B------:R-:W-:Y:S01]  /*0610*/  IADD3 R19, PT, PT, R19, 0x4, RZ ;  /* 0x0000000413137810 */ /* 0x000fe20007ffe0ff */
[----:B--2---:R-:W-:-:S04]  /*0620*/  IMAD R12, R12, R8, R25 ;  /* 0x000000080c0c7224 */ /* 0x004fc800078e0219 */
[----:B---3--:R-:W-:-:S04]  /*0630*/  IMAD R12, R21, R10, R12 ;  /* 0x0000000a150c7224 */ /* 0x008fc800078e020c */
[----:B----4-:R-:W-:-:S04]  /*0640*/  IMAD R12, R23, R16, R12 ;  /* 0x00000010170c7224 */ /* 0x010fc800078e020c */
[----:B-----5:R-:W-:-:S07]  /*0650*/  IMAD R25, R27, R6, R12 ;  /* 0x000000061b197224 */ /* 0x020fce00078e020c */
.L_x_3:
[----:B------:R-:W-:Y:S05]  /*0660*/  @!P1 BRA `(.L_x_0) ;  /* 0x0000000000689947 */ /* 0x000fea0003800000 */
[----:B------:R-:W0:Y:S01]  /*0670*/  LDC.64 R8, c[0x0][0x388] ;  /* 0x0000e200ff087b82 */ /* 0x000e220000000a00 */
[----:B------:R-:W-:Y:S02]  /*0680*/  ISETP.NE.AND P0, PT, R13, 0x1, PT ;  /* 0x000000010d00780c */ /* 0x000fe40003f05270 */
[----:B------:R-:W-:-:S04]  /*0690*/  LOP3.LUT R17, R17, 0x1, RZ, 0xc0, !PT ;  /* 0x0000000111117812 */ /* 0x000fc800078ec0ff */
[----:B------:R-:W-:Y:S01]  /*06a0*/  ISETP.NE.U32.AND P1, PT, R17, 0x1, PT ;  /* 0x000000011100780c */ /* 0x000fe20003f25070 */
[----:B------:R-:W1:Y:S06]  /*06b0*/  LDC.64 R6, c[0x0][0x380] ;  /* 0x0000e000ff067b82 */ /* 0x000e6c0000000a00 */
[C---:B------:R-:W-:Y:S01]  /*06c0*/  @P0 IMAD R13, R19.reuse, R15, R0 ;  /* 0x0000000f130d0224 */ /* 0x040fe200078e0200 */
[----:B------:R-:W-:Y:S01]  /*06d0*/  @P0 IADD3 R11, PT, PT, R18, R19, RZ ;  /* 0x00000013120b0210 */ /* 0x000fe20007ffe0ff */
[----:B------:R-:W2:Y:S01]  /*06e0*/  LDC.64 R4, c[0x0][0x380] ;  /* 0x0000e000ff047b82 */ /* 0x000ea20000000a00 */
[----:B------:R-:W-:-:S07]  /*06f0*/  @P0 IADD3 R19, PT, PT, R19, 0x2, RZ ;  /* 0x0000000213130810 */ /* 0x000fce0007ffe0ff */
[----:B------:R-:W3:Y:S01]  /*0700*/  LDC.64 R2, c[0x0][0x388] ;  /* 0x0000e200ff027b82 */ /* 0x000ee20000000a00 */
[----:B0-----:R-:W-:Y:S01]  /*0710*/  @P0 IMAD.WIDE R8, R13, 0x4, R8 ;  /* 0x000000040d080825 */ /* 0x001fe200078e0208 */
[----:B------:R-:W-:-:S03]  /*0720*/  @!P1 IADD3 R13, PT, PT, R18, R19, RZ ;  /* 0x00000013120d9210 */ /* 0x000fc60007ffe0ff */
[----:B------:R-:W-:Y:S01]  /*0730*/  @!P1 IMAD R19, R19, R15, R0 ;  /* 0x0000000f13139224 */ /* 0x000fe200078e0200 */
[----:B------:R-:W4:Y:S01]  /*0740*/  @P0 LDG.E R16, desc[UR6][R8.64] ;  /* 0x0000000608100981 */ /* 0x000f22000c1e1900 */
[----:B-1----:R-:W-:-:S04]  /*0750*/  @P0 IMAD.WIDE R6, R11, 0x4, R6 ;  /* 0x000000040b060825 */ /* 0x002fc800078e0206 */
[----:B------:R-:W-:Y:S01]  /*0760*/  @P0 IMAD.WIDE R10, R15, 0x4, R8 ;  /* 0x000000040f0a0825 */ /* 0x000fe200078e0208 */
[----:B------:R-:W4:Y:S03]  /*0770*/  @P0 LDG.E R12, desc[UR6][R6.64] ;  /* 0x00000006060c0981 */ /* 0x000f26000c1e1900 */
[----:B--2---:R-:W-:Y:S01]  /*0780*/  @!P1 IMAD.WIDE R4, R13, 0x4, R4 ;  /* 0x000000040d049825 */ /* 0x004fe200078e0204 */
[----:B------:R-:W2:Y:S04]  /*0790*/  @P0 LDG.E R17, desc[UR6][R6.64+0x4] ;  /* 0x0000040606110981 */ /* 0x000ea8000c1e1900 */
[----:B------:R-:W2:Y:S01]  /*07a0*/  @P0 LDG.E R10, desc[UR6][R10.64] ;  /* 0x000000060a0a0981 */ /* 0x000ea2000c1e1900 */
[----:B---3--:R-:W-:-:S03]  /*07b0*/  @!P1 IMAD.WIDE R2, R19, 0x4, R2 ;  /* 0x0000000413029825 */ /* 0x008fc600078e0202 */
[----:B------:R-:W3:Y:S04]  /*07c0*/  @!P1 LDG.E R4, desc[UR6][R4.64] ;  /* 0x0000000604049981 */ /* 0x000ee8000c1e1900 */
[----:B------:R-:W3:Y:S01]  /*07d0*/  @!P1 LDG.E R2, desc[UR6][R2.64] ;  /* 0x0000000602029981 */ /* 0x000ee2000c1e1900 */
[----:B----4-:R-:W-:-:S04]  /*07e0*/  @P0 IMAD R12, R12, R16, R25 ;  /* 0x000000100c0c0224 */ /* 0x010fc800078e0219 */
[----:B--2---:R-:W-:-:S04]  /*07f0*/  @P0 IMAD R25, R17, R10, R12 ;  /* 0x0000000a11190224 */ /* 0x004fc800078e020c */
[----:B---3--:R-:W-:-:S07]  /*0800*/  @!P1 IMAD R25, R4, R2, R25 ;  /* 0x0000000204199224 */ /* 0x008fce00078e0219 */
.L_x_0:
[----:B------:R-:W0:Y:S01]  /*0810*/  LDC.64 R2, c[0x0][0x390] ;  /* 0x0000e400ff027b82 */ /* 0x000e220000000a00 */
[----:B------:R-:W-:-:S04]  /*0820*/  IMAD R15, R14, R15, R0 ;  /* 0x0000000f0e0f7224 */ /* 0x000fc800078e0200 */
[----:B0-----:R-:W-:-:S05]  /*0830*/  IMAD.WIDE R2, R15, 0x4, R2 ;  /* 0x000000040f027825 */ /* 0x001fca00078e0202 */
[----:B------:R-:W-:Y:S01]  /*0840*/  STG.E desc[UR6][R2.64], R25 ;  /* 0x0000001902007986 */ /* 0x000fe2000c101906 */
[----:B------:R-:W-:Y:S05]  /*0850*/  EXIT ;  /* 0x000000000000794d */ /* 0x000fea0003800000 */
.L_x_4:
[----:B------:R-:W-:-:S00]  /*0860*/  BRA `(.L_x_4) ;  /* 0xfffffffc00fc7947 */ /* 0x000fc0000383ffff */
[----:B------:R-:W-:-:S00]  /*0870*/  NOP ;  /* 0x0000000000007918 */ /* 0x000fc00000000000 */
        /* <DEDUP_REMOVED lines=8> */
.L_x_5:


//--------------------- .nv.shared.reserved.0     --------------------------
	.section	.nv.shared.reserved.0,"aw",@nobits
	.weak		__nv_reservedSMEM_offset_0_alias
	.size		__nv_reservedSMEM_offset_0_alias, 0, 64
	.other		__nv_reservedSMEM_offset_0_alias,@"STO_CUDA_RESERVED_SHARED STV_DEFAULT"
__nv_reservedSMEM_offset_0_alias:
	.zero		0
	.zero		64


//--------------------- .nv.constant0._Z12devicematrixPiS_S_iii --------------------------
	.section	.nv.constant0._Z12devicematrixPiS_S_iii,"a",@progbits
	.sectionflags	@""
	.align	4
.nv.constant0._Z12devicematrixPiS_S_iii:
	.zero		932


//--------------------- SYMBOLS --------------------------

	.type		.nv.reservedSmem.offset0,@object
	.size		.nv.reservedSmem.offset0,0x4
